	.headerflags	@"EF_CUDA_TEXMODE_UNIFIED EF_CUDA_64BIT_ADDRESS EF_CUDA_ACCELERATORS EF_CUDA_SM90 EF_CUDA_VIRTUAL_SM(EF_CUDA_SM90)"
	.elftype	@"ET_EXEC"


//--------------------- .nv.info                  --------------------------
	.section	.nv.info,"",@"SHT_CUDA_INFO"
	.align	4


	//----- nvinfo : EIATTR_REGCOUNT
	.align		4
        /*0000*/ 	.byte	0x04, 0x2f
        /*0002*/ 	.short	(.L_3 - .L_2)
	.align		4
.L_2:
        /*0004*/ 	.word	index@(triton_poi_fused__native_batch_norm_legit_no_training_convolution_41)
        /*0008*/ 	.word	0x0000001a


	//----- nvinfo : EIATTR_MIN_STACK_SIZE
	.align		4
.L_3:
        /*000c*/ 	.byte	0x04, 0x12
        /*000e*/ 	.short	(.L_5 - .L_4)
	.align		4
.L_4:
        /*0010*/ 	.word	index@(triton_poi_fused__native_batch_norm_legit_no_training_convolution_41)
        /*0014*/ 	.word	0x00000000


	//----- nvinfo : EIATTR_FRAME_SIZE
	.align		4
.L_5:
        /*0018*/ 	.byte	0x04, 0x11
        /*001a*/ 	.short	(.L_7 - .L_6)
	.align		4
.L_6:
        /*001c*/ 	.word	index@(triton_poi_fused__native_batch_norm_legit_no_training_convolution_41)
        /*0020*/ 	.word	0x00000000


	//----- nvinfo : EIATTR_MIN_STACK_SIZE
	.align		4
.L_7:
        /*0024*/ 	.byte	0x04, 0x12
        /*0026*/ 	.short	(.L_9 - .L_8)
	.align		4
.L_8:
        /*0028*/ 	.word	index@(triton_poi_fused__native_batch_norm_legit_no_training_convolution_41)
        /*002c*/ 	.word	0x00000000
.L_9:


//--------------------- .nv.info.triton_poi_fused__native_batch_norm_legit_no_training_convolution_41 --------------------------
	.section	.nv.info.triton_poi_fused__native_batch_norm_legit_no_training_convolution_41,"",@"SHT_CUDA_INFO"
	.sectionflags	@""
	.align	4


	//----- nvinfo : EIATTR_CUDA_API_VERSION
	.align		4
        /*0000*/ 	.byte	0x04, 0x37
        /*0002*/ 	.short	(.L_11 - .L_10)
.L_10:
        /*0004*/ 	.word	0x0000007c


	//----- nvinfo : EIATTR_KPARAM_INFO
	.align		4
.L_11:
        /*0008*/ 	.byte	0x04, 0x17
        /*000a*/ 	.short	(.L_13 - .L_12)
.L_12:
        /*000c*/ 	.word	0x00000000
        /*0010*/ 	.short	0x000f
        /*0012*/ 	.short	0x0074
        /*0014*/ 	.byte	0x00, 0xf0, 0x11, 0x00


	//----- nvinfo : EIATTR_KPARAM_INFO
	.align		4
.L_13:
        /*0018*/ 	.byte	0x04, 0x17
        /*001a*/ 	.short	(.L_15 - .L_14)
.L_14:
        /*001c*/ 	.word	0x00000000
        /*0020*/ 	.short	0x000e
        /*0022*/ 	.short	0x0070
        /*0024*/ 	.byte	0x00, 0xf0, 0x11, 0x00


	//----- nvinfo : EIATTR_KPARAM_INFO
	.align		4
.L_15:
        /*0028*/ 	.byte	0x04, 0x17
        /*002a*/ 	.short	(.L_17 - .L_16)
.L_16:
        /*002c*/ 	.word	0x00000000
        /*0030*/ 	.short	0x000d
        /*0032*/ 	.short	0x0068
        /*0034*/ 	.byte	0x00, 0xf4, 0x21, 0x00


	//----- nvinfo : EIATTR_KPARAM_INFO
	.align		4
.L_17:
        /*0038*/ 	.byte	0x04, 0x17
        /*003a*/ 	.short	(.L_19 - .L_18)
.L_18:
        /*003c*/ 	.word	0x00000000
        /*0040*/ 	.short	0x000c
        /*0042*/ 	.short	0x0060
        /*0044*/ 	.byte	0x00, 0xf4, 0x21, 0x00


	//----- nvinfo : EIATTR_KPARAM_INFO
	.align		4
.L_19:
        /*0048*/ 	.byte	0x04, 0x17
        /*004a*/ 	.short	(.L_21 - .L_20)
.L_20:
        /*004c*/ 	.word	0x00000000
        /*0050*/ 	.short	0x000b
        /*0052*/ 	.short	0x0058
        /*0054*/ 	.byte	0x00, 0xf4, 0x21, 0x00


	//----- nvinfo : EIATTR_KPARAM_INFO
	.align		4
.L_21:
        /*0058*/ 	.byte	0x04, 0x17
        /*005a*/ 	.short	(.L_23 - .L_22)
.L_22:
        /*005c*/ 	.word	0x00000000
        /*0060*/ 	.short	0x000a
        /*0062*/ 	.short	0x0050
        /*0064*/ 	.byte	0x00, 0xf4, 0x21, 0x00


	//----- nvinfo : EIATTR_KPARAM_INFO
	.align		4
.L_23:
        /*0068*/ 	.byte	0x04, 0x17
        /*006a*/ 	.short	(.L_25 - .L_24)
.L_24:
        /*006c*/ 	.word	0x00000000
        /*0070*/ 	.short	0x0009
        /*0072*/ 	.short	0x0048
        /*0074*/ 	.byte	0x00, 0xf4, 0x21, 0x00


	//----- nvinfo : EIATTR_KPARAM_INFO
	.align		4
.L_25:
        /*0078*/ 	.byte	0x04, 0x17
        /*007a*/ 	.short	(.L_27 - .L_26)
.L_26:
        /*007c*/ 	.word	0x00000000
        /*0080*/ 	.short	0x0008
        /*0082*/ 	.short	0x0040
        /*0084*/ 	.byte	0x00, 0xf4, 0x21, 0x00


	//----- nvinfo : EIATTR_KPARAM_INFO
	.align		4
.L_27:
        /*0088*/ 	.byte	0x04, 0x17
        /*008a*/ 	.short	(.L_29 - .L_28)
.L_28:
        /*008c*/ 	.word	0x00000000
        /*0090*/ 	.short	0x0007
        /*0092*/ 	.short	0x0038
        /*0094*/ 	.byte	0x00, 0xf4, 0x21, 0x00


	//----- nvinfo : EIATTR_KPARAM_INFO
	.align		4
.L_29:
        /*0098*/ 	.byte	0x04, 0x17
        /*009a*/ 	.short	(.L_31 - .L_30)
.L_30:
        /*009c*/ 	.word	0x00000000
        /*00a0*/ 	.short	0x0006
        /*00a2*/ 	.short	0x0030
        /*00a4*/ 	.byte	0x00, 0xf4, 0x21, 0x00


	//----- nvinfo : EIATTR_KPARAM_INFO
	.align		4
.L_31:
        /*00a8*/ 	.byte	0x04, 0x17
        /*00aa*/ 	.short	(.L_33 - .L_32)
.L_32:
        /*00ac*/ 	.word	0x00000000
        /*00b0*/ 	.short	0x0005
        /*00b2*/ 	.short	0x0028
        /*00b4*/ 	.byte	0x00, 0xf4, 0x21, 0x00


	//----- nvinfo : EIATTR_KPARAM_INFO
	.align		4
.L_33:
        /*00b8*/ 	.byte	0x04, 0x17
        /*00ba*/ 	.short	(.L_35 - .L_34)
.L_34:
        /*00bc*/ 	.word	0x00000000
        /*00c0*/ 	.short	0x0004
        /*00c2*/ 	.short	0x0020
        /*00c4*/ 	.byte	0x00, 0xf4, 0x21, 0x00


	//----- nvinfo : EIATTR_KPARAM_INFO
	.align		4
.L_35:
        /*00c8*/ 	.byte	0x04, 0x17
        /*00ca*/ 	.short	(.L_37 - .L_36)
.L_36:
        /*00cc*/ 	.word	0x00000000
        /*00d0*/ 	.short	0x0003
        /*00d2*/ 	.short	0x0018
        /*00d4*/ 	.byte	0x00, 0xf4, 0x21, 0x00


	//----- nvinfo : EIATTR_KPARAM_INFO
	.align		4
.L_37:
        /*00d8*/ 	.byte	0x04, 0x17
        /*00da*/ 	.short	(.L_39 - .L_38)
.L_38:
        /*00dc*/ 	.word	0x00000000
        /*00e0*/ 	.short	0x0002
        /*00e2*/ 	.short	0x0010
        /*00e4*/ 	.byte	0x00, 0xf4, 0x21, 0x00


	//----- nvinfo : EIATTR_KPARAM_INFO
	.align		4
.L_39:
        /*00e8*/ 	.byte	0x04, 0x17
        /*00ea*/ 	.short	(.L_41 - .L_40)
.L_40:
        /*00ec*/ 	.word	0x00000000
        /*00f0*/ 	.short	0x0001
        /*00f2*/ 	.short	0x0008
        /*00f4*/ 	.byte	0x00, 0xf4, 0x21, 0x00


	//----- nvinfo : EIATTR_KPARAM_INFO
	.align		4
.L_41:
        /*00f8*/ 	.byte	0x04, 0x17
        /*00fa*/ 	.short	(.L_43 - .L_42)
.L_42:
        /*00fc*/ 	.word	0x00000000
        /*0100*/ 	.short	0x0000
        /*0102*/ 	.short	0x0000
        /*0104*/ 	.byte	0x00, 0xf4, 0x21, 0x00


	//----- nvinfo : EIATTR_SPARSE_MMA_MASK
	.align		4
.L_43:
        /*0108*/ 	.byte	0x03, 0x50
        /*010a*/ 	.short	0x0000


	//----- nvinfo : EIATTR_MAXREG_COUNT
	.align		4
        /*010c*/ 	.byte	0x03, 0x1b
        /*010e*/ 	.short	0x00ff


	//----- nvinfo : EIATTR_EXIT_INSTR_OFFSETS
	.align		4
        /*0110*/ 	.byte	0x04, 0x1c
        /*0112*/ 	.short	(.L_45 - .L_44)


	//   ....[0]....
.L_44:
        /*0114*/ 	.word	0x00000700


	//   ....[1]....
        /*0118*/ 	.word	0x00000720


	//----- nvinfo : EIATTR_REQNTID
	.align		4
.L_45:
        /*011c*/ 	.byte	0x04, 0x10
        /*011e*/ 	.short	(.L_47 - .L_46)
.L_46:
        /*0120*/ 	.word	0x00000080
        /*0124*/ 	.word	0x00000001
        /*0128*/ 	.word	0x00000001


	//----- nvinfo : EIATTR_CBANK_PARAM_SIZE
	.align		4
.L_47:
        /*012c*/ 	.byte	0x03, 0x19
        /*012e*/ 	.short	0x0078


	//----- nvinfo : EIATTR_PARAM_CBANK
	.align		4
        /*0130*/ 	.byte	0x04, 0x0a
        /*0132*/ 	.short	(.L_49 - .L_48)
	.align		4
.L_48:
        /*0134*/ 	.word	index@(.nv.constant0.triton_poi_fused__native_batch_norm_legit_no_training_convolution_41)
        /*0138*/ 	.short	0x0210
        /*013a*/ 	.short	0x0078


	//----- nvinfo : EIATTR_SW_WAR
	.align		4
.L_49:
        /*013c*/ 	.byte	0x04, 0x36
        /*013e*/ 	.short	(.L_51 - .L_50)
.L_50:
        /*0140*/ 	.word	0x00000008
.L_51:


//--------------------- .nv.callgraph             --------------------------
	.section	.nv.callgraph,"",@"SHT_CUDA_CALLGRAPH"
	.align	4
	.sectionentsize	8
	.align		4
        /*0000*/ 	.word	0x00000000
	.align		4
        /*0004*/ 	.word	0xffffffff
	.align		4
        /*0008*/ 	.word	0x00000000
	.align		4
        /*000c*/ 	.word	0xfffffffe
	.align		4
        /*0010*/ 	.word	0x00000000
	.align		4
        /*0014*/ 	.word	0xfffffffd
	.align		4
        /*0018*/ 	.word	0x00000000
	.align		4
        /*001c*/ 	.word	0xfffffffc


//--------------------- .nv.constant4             --------------------------
	.section	.nv.constant4,"a",@progbits
	.align	8
	.align		8
.nv.constant4:
        /*0000*/ 	.dword	_$_str
	.align		8
        /*0008*/ 	.dword	_$_str_$_2


//--------------------- .text.triton_poi_fused__native_batch_norm_legit_no_training_convolution_41 --------------------------
	.section	.text.triton_poi_fused__native_batch_norm_legit_no_training_convolution_41,"ax",@progbits
	.sectionflags	@"SHF_BARRIERS=1"
	.align	128
        .global         triton_poi_fused__native_batch_norm_legit_no_training_convolution_41
        .type           triton_poi_fused__native_batch_norm_legit_no_training_convolution_41,@function
        .size           triton_poi_fused__native_batch_norm_legit_no_training_convolution_41,(.L_x_1 - triton_poi_fused__native_batch_norm_legit_no_training_convolution_41)
        .other          triton_poi_fused__native_batch_norm_legit_no_training_convolution_41,@"STO_CUDA_ENTRY STV_DEFAULT"
triton_poi_fused__native_batch_norm_legit_no_training_convolution_41:
.text.triton_poi_fused__native_batch_norm_legit_no_training_convolution_41:
[----:B------:R-:W0:Y:S01]  /*0000*/  LDC R1, c[0x0][0x28] ;  /* 0x00000a00ff017b82 */ /* 0x000e220000000800 */
[----:B------:R-:W1:Y:S07]  /*0010*/  S2R R12, SR_CTAID.Y ;  /* 0x00000000000c7919 */ /* 0x000e6e0000002600 */
[----:B------:R-:W2:Y:S01]  /*0020*/  LDC.64 R8, c[0x0][0x210] ;  /* 0x00008400ff087b82 */ /* 0x000ea20000000a00 */
[----:B------:R-:W-:Y:S01]  /*0030*/  ULDC.64 UR6, c[0x0][0x208] ;  /* 0x0000820000067ab9 */ /* 0x000fe20000000a00 */
[----:B------:R-:W3:Y:S01]  /*0040*/  S2R R4, SR_TID.X ;  /* 0x0000000000047919 */ /* 0x000ee20000002100 */
[----:B------:R-:W4:Y:S05]  /*0050*/  S2R R2, SR_CTAID.X ;  /* 0x0000000000027919 */ /* 0x000f2a0000002500 */
[----:B------:R-:W5:Y:S01]  /*0060*/  S2UR UR5, SR_CgaCtaId ;  /* 0x00000000000579c3 */ /* 0x000f620000008800 */
[----:B------:R-:W-:Y:S01]  /*0070*/  UMOV UR4, 0x400 ;  /* 0x0000040000047882 */ /* 0x000fe20000000000 */
[----:B------:R-:W-:-:S06]  /*0080*/  IMAD.MOV.U32 R20, RZ, RZ, RZ ;  /* 0x000000ffff147224 */ /* 0x000fcc00078e00ff */
[----:B------:R-:W2:Y:S08]  /*0090*/  LDC.64 R16, c[0x0][0x228] ;  /* 0x00008a00ff107b82 */ /* 0x000eb00000000a00 */
[----:B------:R-:W2:Y:S01]  /*00a0*/  LDC.64 R18, c[0x0][0x230] ;  /* 0x00008c00ff127b82 */ /* 0x000ea20000000a00 */
[----:B-1----:R-:W-:Y:S02]  /*00b0*/  IMAD.SHL.U32 R5, R12, 0x80, RZ ;  /* 0x000000800c057824 */ /* 0x002fe400078e00ff */
[----:B---3--:R-:W-:Y:S01]  /*00c0*/  IMAD.SHL.U32 R0, R4, 0x2, RZ ;  /* 0x0000000204007824 */ /* 0x008fe200078e00ff */
[----:B------:R-:W-:-:S02]  /*00d0*/  SHF.R.U32.HI R7, RZ, 0x6, R4 ;  /* 0x00000006ff077819 */ /* 0x000fc40000011604 */
[----:B----4-:R-:W-:Y:S02]  /*00e0*/  SHF.L.U32 R2, R2, 0x1, RZ ;  /* 0x0000000102027819 */ /* 0x010fe400000006ff */
[----:B------:R-:W-:-:S04]  /*00f0*/  LOP3.LUT R0, R5, 0x7e, R0, 0xf8, !PT ;  /* 0x0000007e05007812 */ /* 0x000fc800078ef800 */
[----:B------:R-:W-:-:S04]  /*0100*/  SHF.R.S32.HI R3, RZ, 0x1f, R0 ;  /* 0x0000001fff037819 */ /* 0x000fc80000011400 */
[----:B------:R-:W-:Y:S02]  /*0110*/  LEA.HI R6, R3, R0, RZ, 0x5 ;  /* 0x0000000003067211 */ /* 0x000fe400078f28ff */
[----:B------:R-:W-:Y:S02]  /*0120*/  SGXT.U32 R3, R7, 0x1 ;  /* 0x000000010703781a */ /* 0x000fe40000000000 */
[----:B------:R-:W-:Y:S02]  /*0130*/  LOP3.LUT R7, R6, 0xffffffe0, RZ, 0xc0, !PT ;  /* 0xffffffe006077812 */ /* 0x000fe400078ec0ff */
[----:B------:R-:W-:Y:S02]  /*0140*/  LOP3.LUT R3, R2, R3, RZ, 0xfc, !PT ;  /* 0x0000000302037212 */ /* 0x000fe400078efcff */
[----:B------:R-:W-:Y:S01]  /*0150*/  SHF.L.U32 R6, R6, 0x6, RZ ;  /* 0x0000000606067819 */ /* 0x000fe200000006ff */
[----:B------:R-:W-:Y:S01]  /*0160*/  IMAD.IADD R10, R0, 0x1, -R7 ;  /* 0x00000001000a7824 */ /* 0x000fe200078e0a07 */
[----:B------:R-:W-:-:S03]  /*0170*/  ISETP.GE.AND P0, PT, R3, 0x40, PT ;  /* 0x000000400300780c */ /* 0x000fc60003f06270 */
[----:B------:R-:W-:Y:S01]  /*0180*/  IMAD R10, R3, 0x20, R10 ;  /* 0x00000020030a7824 */ /* 0x000fe200078e020a */
[----:B------:R-:W-:Y:S02]  /*0190*/  LOP3.LUT R3, R6, 0xfffff800, RZ, 0xc0, !PT ;  /* 0xfffff80006037812 */ /* 0x000fe400078ec0ff */
[----:B------:R-:W-:Y:S02]  /*01a0*/  CS2R R6, SRZ ;  /* 0x0000000000067805 */ /* 0x000fe4000001ff00 */
[----:B------:R-:W-:Y:S02]  /*01b0*/  ISETP.LT.AND P0, PT, R0, 0x80, !P0 ;  /* 0x000000800000780c */ /* 0x000fe40004701270 */
[----:B------:R-:W-:-:S05]  /*01c0*/  IADD3 R0, R10, R3, RZ ;  /* 0x000000030a007210 */ /* 0x000fca0007ffe0ff */
[----:B--2---:R-:W-:Y:S01]  /*01d0*/  IMAD.WIDE R10, R0, 0x4, R8 ;  /* 0x00000004000a7825 */ /* 0x004fe200078e0208 */
[----:B------:R-:W-:-:S03]  /*01e0*/  SHF.R.U32.HI R3, RZ, 0x3, R4 ;  /* 0x00000003ff037819 */ /* 0x000fc60000011604 */
[----:B------:R-:W-:Y:S01]  /*01f0*/  IMAD.SHL.U32 R13, R4, 0x8, RZ ;  /* 0x00000008040d7824 */ /* 0x000fe200078e00ff */
[----:B-----5:R-:W-:Y:S01]  /*0200*/  UPRMT UR4, UR5, 0x654, UR4 ;  /* 0x0000065405047896 */ /* 0x020fe20008000004 */
[----:B------:R1:W2:Y:S01]  /*0210*/  @P0 LDG.E.EL.64 R6, desc[UR6][R10.64] ;  /* 0x000000060a060981 */ /* 0x0002a2000c2e1b00 */
[----:B------:R-:W-:Y:S01]  /*0220*/  LOP3.LUT R3, R3, 0x8, RZ, 0xc0, !PT ;  /* 0x0000000803037812 */ /* 0x000fe200078ec0ff */
[----:B------:R-:W3:Y:S01]  /*0230*/  LDC.64 R8, c[0x0][0x220] ;  /* 0x00008800ff087b82 */ /* 0x000ee20000000a00 */
[----:B------:R-:W-:Y:S02]  /*0240*/  SHF.R.S32.HI R12, RZ, 0x18, R12 ;  /* 0x00000018ff0c7819 */ /* 0x000fe4000001140c */
[----:B------:R-:W-:Y:S02]  /*0250*/  LOP3.LUT R5, R5, 0x7f, R4, 0xf8, !PT ;  /* 0x0000007f05057812 */ /* 0x000fe400078ef804 */
[----:B------:R-:W-:Y:S02]  /*0260*/  SGXT R12, R12, 0x1 ;  /* 0x000000010c0c781a */ /* 0x000fe40000000200 */
[----:B------:R-:W-:-:S02]  /*0270*/  ISETP.GE.AND P1, PT, R5, 0x80, PT ;  /* 0x000000800500780c */ /* 0x000fc40003f26270 */
[----:B-1----:R-:W-:Y:S02]  /*0280*/  LOP3.LUT R10, R13, 0x3f8, RZ, 0xc0, !PT ;  /* 0x000003f80d0a7812 */ /* 0x002fe400078ec0ff */
[----:B------:R-:W-:Y:S02]  /*0290*/  LEA.HI R12, R12, R5, RZ, 0x5 ;  /* 0x000000050c0c7211 */ /* 0x000fe400078f28ff */
[----:B------:R-:W-:Y:S02]  /*02a0*/  IADD3 R3, R10, UR4, R3 ;  /* 0x000000040a037c10 */ /* 0x000fe4000fffe003 */
[----:B------:R-:W-:-:S04]  /*02b0*/  LOP3.LUT R12, R12, 0xffffffe0, RZ, 0xc0, !PT ;  /* 0xffffffe00c0c7812 */ /* 0x000fc800078ec0ff */
[----:B------:R-:W-:Y:S02]  /*02c0*/  IADD3 R11, R5, -R12, RZ ;  /* 0x8000000c050b7210 */ /* 0x000fe40007ffe0ff */
[----:B------:R-:W1:Y:S03]  /*02d0*/  LDC.64 R12, c[0x0][0x218] ;  /* 0x00008600ff0c7b82 */ /* 0x000e660000000a00 */
[C---:B---3--:R-:W-:Y:S01]  /*02e0*/  IMAD.WIDE R14, R11.reuse, 0x4, R8 ;  /* 0x000000040b0e7825 */ /* 0x048fe200078e0208 */
[----:B------:R-:W-:Y:S01]  /*02f0*/  CS2R R8, SRZ ;  /* 0x0000000000087805 */ /* 0x000fe2000001ff00 */
[----:B------:R-:W-:Y:S02]  /*0300*/  HFMA2.MMA R10, -RZ, RZ, 0, 0 ;  /* 0x00000000ff0a7435 */ /* 0x000fe400000001ff */
[----:B0-----:R-:W-:-:S04]  /*0310*/  IMAD.WIDE R16, R11, 0x4, R16 ;  /* 0x000000040b107825 */ /* 0x001fc800078e0210 */
[----:B------:R-:W-:-:S04]  /*0320*/  IMAD.WIDE R18, R11, 0x4, R18 ;  /* 0x000000040b127825 */ /* 0x000fc800078e0212 */
[----:B-1----:R-:W-:Y:S01]  /*0330*/  IMAD.WIDE R12, R11, 0x4, R12 ;  /* 0x000000040b0c7825 */ /* 0x002fe200078e020c */
[----:B--2---:R0:W-:Y:S01]  /*0340*/  STS.64 [R3], R6 ;  /* 0x0000000603007388 */ /* 0x0041e20000000a00 */
[----:B------:R-:W-:Y:S01]  /*0350*/  BAR.SYNC.DEFER_BLOCKING 0x0 ;  /* 0x0000000000007b1d */ /* 0x000fe20000010000 */
[----:B------:R-:W-:-:S07]  /*0360*/  LOP3.LUT R4, R4, 0x7f, RZ, 0xc0, !PT ;  /* 0x0000007f04047812 */ /* 0x000fce00078ec0ff */
[----:B0-----:R-:W0:Y:S01]  /*0370*/  LDC.64 R6, c[0x0][0x238] ;  /* 0x00008e00ff067b82 */ /* 0x001e220000000a00 */
[----:B------:R-:W2:Y:S04]  /*0380*/  @!P1 LDG.E.EL R20, desc[UR6][R14.64] ;  /* 0x000000060e149981 */ /* 0x000ea8000c2e1900 */
[----:B------:R-:W3:Y:S04]  /*0390*/  @!P1 LDG.E.EL R8, desc[UR6][R12.64] ;  /* 0x000000060c089981 */ /* 0x000ee8000c2e1900 */
[----:B------:R1:W4:Y:S04]  /*03a0*/  @!P1 LDG.E.EL R10, desc[UR6][R16.64] ;  /* 0x00000006100a9981 */ /* 0x000328000c2e1900 */
[----:B------:R5:W4:Y:S01]  /*03b0*/  @!P1 LDG.E.EL R9, desc[UR6][R18.64] ;  /* 0x0000000612099981 */ /* 0x000b22000c2e1900 */
[----:B------:R-:W-:-:S02]  /*03c0*/  ISETP.LT.AND P1, PT, R2, 0x40, !P1 ;  /* 0x000000400200780c */ /* 0x000fc40004f21270 */
[----:B------:R-:W-:Y:S01]  /*03d0*/  LEA R5, R5, R2, 0x6 ;  /* 0x0000000205057211 */ /* 0x000fe200078e30ff */
[----:B-1----:R-:W1:Y:S04]  /*03e0*/  LDC.64 R16, c[0x0][0x258] ;  /* 0x00009600ff107b82 */ /* 0x002e680000000a00 */
[----:B0-----:R-:W-:-:S04]  /*03f0*/  IMAD.WIDE R6, R5, 0x4, R6 ;  /* 0x0000000405067825 */ /* 0x001fc800078e0206 */
[----:B-----5:R-:W0:Y:S01]  /*0400*/  LDC.64 R18, c[0x0][0x260] ;  /* 0x00009800ff127b82 */ /* 0x020e220000000a00 */
[----:B-1----:R-:W-:-:S04]  /*0410*/  IMAD.WIDE R16, R0, 0x4, R16 ;  /* 0x0000000400107825 */ /* 0x002fc800078e0210 */
[----:B0-----:R-:W-:-:S04]  /*0420*/  IMAD.WIDE R18, R0, 0x4, R18 ;  /* 0x0000000400127825 */ /* 0x001fc800078e0212 */
[----:B--2---:R-:W-:Y:S01]  /*0430*/  FADD R14, R20, 9.9999997473787516356e-06 ;  /* 0x3727c5ac140e7421 */ /* 0x004fe20000000000 */
[----:B------:R-:W-:Y:S01]  /*0440*/  LEA R20, R4, UR4, 0x2 ;  /* 0x0000000404147c11 */ /* 0x000fe2000f8e10ff */
[----:B------:R-:W-:Y:S02]  /*0450*/  IMAD.MOV.U32 R4, RZ, RZ, 0x3e800000 ;  /* 0x3e800000ff047424 */ /* 0x000fe400078e00ff */
[----:B------:R-:W0:Y:S02]  /*0460*/  MUFU.SQRT R15, R14 ;  /* 0x0000000e000f7308 */ /* 0x000e240000002000 */
[----:B------:R-:W3:Y:S04]  /*0470*/  LDS R13, [R20+0x208] ;  /* 0x00020800140d7984 */ /* 0x000ee80000000800 */
[----:B------:R-:W1:Y:S01]  /*0480*/  LDS R11, [R20] ;  /* 0x00000000140b7984 */ /* 0x000e620000000800 */
[----:B0-----:R-:W-:-:S02]  /*0490*/  FSETP.GT.AND P2, PT, R15, 8.50705917302346158658e+37, PT ;  /* 0x7e8000000f00780b */ /* 0x001fc40003f44000 */
[----:B------:R-:W-:Y:S02]  /*04a0*/  FSETP.GEU.AND P3, PT, R15, 1.175494350822287508e-38, PT ;  /* 0x008000000f00780b */ /* 0x000fe40003f6e000 */
[----:B------:R-:W-:-:S09]  /*04b0*/  FSEL R4, R4, 1, P2 ;  /* 0x3f80000004047808 */ /* 0x000fd20001000000 */
[----:B------:R-:W-:Y:S02]  /*04c0*/  @P2 FMUL R15, R15, 0.25 ;  /* 0x3e8000000f0f2820 */ /* 0x000fe40000400000 */
[----:B------:R-:W-:Y:S02]  /*04d0*/  @!P3 FMUL R4, R4, 16777216 ;  /* 0x4b8000000404b820 */ /* 0x000fe40000400000 */
[----:B------:R-:W-:-:S06]  /*04e0*/  @!P3 FMUL R15, R15, 16777216 ;  /* 0x4b8000000f0fb820 */ /* 0x000fcc0000400000 */
[----:B------:R-:W0:Y:S01]  /*04f0*/  MUFU.RCP R15, R15 ;  /* 0x0000000f000f7308 */ /* 0x000e220000001000 */
[--C-:B---3--:R-:W-:Y:S01]  /*0500*/  FADD R13, R13, -R8.reuse ;  /* 0x800000080d0d7221 */ /* 0x108fe20000000000 */
[----:B-1----:R-:W-:Y:S01]  /*0510*/  FADD R11, R11, -R8 ;  /* 0x800000080b0b7221 */ /* 0x002fe20000000000 */
[----:B0-----:R-:W-:Y:S02]  /*0520*/  FMUL R4, R15, R4 ;  /* 0x000000040f047220 */ /* 0x001fe40000400000 */
[----:B------:R-:W0:Y:S02]  /*0530*/  LDC.64 R14, c[0x0][0x250] ;  /* 0x00009400ff0e7b82 */ /* 0x000e240000000a00 */
[-C--:B------:R-:W-:Y:S01]  /*0540*/  FMUL R2, R13, R4.reuse ;  /* 0x000000040d027220 */ /* 0x080fe20000400000 */
[----:B------:R-:W-:-:S03]  /*0550*/  FMUL R4, R11, R4 ;  /* 0x000000040b047220 */ /* 0x000fc60000400000 */
[-CC-:B----4-:R-:W-:Y:S01]  /*0560*/  FFMA R23, R2, R10.reuse, R9.reuse ;  /* 0x0000000a02177223 */ /* 0x190fe20000000009 */
[----:B------:R-:W-:Y:S01]  /*0570*/  FFMA R22, R4, R10, R9 ;  /* 0x0000000a04167223 */ /* 0x000fe20000000009 */
[----:B------:R-:W1:Y:S04]  /*0580*/  LDC.64 R12, c[0x0][0x248] ;  /* 0x00009200ff0c7b82 */ /* 0x000e680000000a00 */
[----:B------:R2:W-:Y:S04]  /*0590*/  @P1 STG.E.64 desc[UR6][R6.64], R22 ;  /* 0x0000001606001986 */ /* 0x0005e8000c101b06 */
[----:B------:R-:W-:Y:S08]  /*05a0*/  BAR.SYNC.DEFER_BLOCKING 0x0 ;  /* 0x0000000000007b1d */ /* 0x000ff00000010000 */
[----:B------:R-:W3:Y:S01]  /*05b0*/  LDC.64 R10, c[0x0][0x240] ;  /* 0x00009000ff0a7b82 */ /* 0x000ee20000000a00 */
[----:B0-----:R-:W-:-:S07]  /*05c0*/  IMAD.WIDE R14, R0, 0x4, R14 ;  /* 0x00000004000e7825 */ /* 0x001fce00078e020e */
[----:B------:R-:W0:Y:S01]  /*05d0*/  LDC.64 R8, c[0x0][0x268] ;  /* 0x00009a00ff087b82 */ /* 0x000e220000000a00 */
[----:B-1----:R-:W-:-:S07]  /*05e0*/  IMAD.WIDE R12, R0, 0x4, R12 ;  /* 0x00000004000c7825 */ /* 0x002fce00078e020c */
[----:B--2---:R-:W1:Y:S01]  /*05f0*/  LDC.64 R6, c[0x0][0x270] ;  /* 0x00009c00ff067b82 */ /* 0x004e620000000a00 */
[----:B------:R-:W-:Y:S04]  /*0600*/  STS [R20], R22 ;  /* 0x0000001614007388 */ /* 0x000fe80000000800 */
[----:B------:R-:W-:Y:S03]  /*0610*/  STS [R20+0x208], R23 ;  /* 0x0002081714007388 */ /* 0x000fe60000000800 */
[----:B------:R-:W2:Y:S01]  /*0620*/  LDC.64 R4, c[0x0][0x278] ;  /* 0x00009e00ff047b82 */ /* 0x000ea20000000a00 */
[----:B---3--:R-:W-:-:S07]  /*0630*/  IMAD.WIDE R10, R0, 0x4, R10 ;  /* 0x00000004000a7825 */ /* 0x008fce00078e020a */
[----:B------:R-:W-:Y:S01]  /*0640*/  BAR.SYNC.DEFER_BLOCKING 0x0 ;  /* 0x0000000000007b1d */ /* 0x000fe20000010000 */
[----:B0-----:R-:W-:-:S04]  /*0650*/  IMAD.WIDE R8, R0, 0x4, R8 ;  /* 0x0000000400087825 */ /* 0x001fc800078e0208 */
[----:B-1----:R-:W-:-:S04]  /*0660*/  IMAD.WIDE R6, R0, 0x4, R6 ;  /* 0x0000000400067825 */ /* 0x002fc800078e0206 */
[----:B--2---:R-:W-:Y:S01]  /*0670*/  IMAD.WIDE R4, R0, 0x4, R4 ;  /* 0x0000000400047825 */ /* 0x004fe200078e0204 */
[----:B------:R-:W0:Y:S04]  /*0680*/  LDS.64 R2, [R3] ;  /* 0x0000000003027984 */ /* 0x000e280000000a00 */
[----:B0-----:R0:W-:Y:S04]  /*0690*/  @P0 STG.E.64 desc[UR6][R10.64], R2 ;  /* 0x000000020a000986 */ /* 0x0011e8000c101b06 */
[----:B------:R0:W-:Y:S04]  /*06a0*/  @P0 STG.E.64 desc[UR6][R12.64], R2 ;  /* 0x000000020c000986 */ /* 0x0001e8000c101b06 */
[----:B------:R0:W-:Y:S04]  /*06b0*/  @P0 STG.E.64 desc[UR6][R14.64], R2 ;  /* 0x000000020e000986 */ /* 0x0001e8000c101b06 */
[----:B------:R0:W-:Y:S04]  /*06c0*/  @P0 STG.E.64 desc[UR6][R16.64], R2 ;  /* 0x0000000210000986 */ /* 0x0001e8000c101b06 */
[----:B------:R0:W-:Y:S04]  /*06d0*/  @P0 STG.E.64 desc[UR6][R18.64], R2 ;  /* 0x0000000212000986 */ /* 0x0001e8000c101b06 */
[----:B------:R0:W-:Y:S04]  /*06e0*/  @P0 STG.E.64 desc[UR6][R8.64], R2 ;  /* 0x0000000208000986 */ /* 0x0001e8000c101b06 */
[----:B------:R0:W-:Y:S02]  /*06f0*/  @P0 STG.E.64 desc[UR6][R6.64], R2 ;  /* 0x0000000206000986 */ /* 0x0001e4000c101b06 */
[----:B0-----:R-:W-:Y:S05]  /*0700*/  @!P0 EXIT ;  /* 0x000000000000894d */ /* 0x001fea0003800000 */
[----:B------:R-:W-:Y:S01]  /*0710*/  STG.E.64 desc[UR6][R4.64], R2 ;  /* 0x0000000204007986 */ /* 0x000fe2000c101b06 */
[----:B------:R-:W-:Y:S05]  /*0720*/  EXIT ;  /* 0x000000000000794d */ /* 0x000fea0003800000 */
.L_x_0:
[----:B------:R-:W-:-:S00]  /*0730*/  BRA `(.L_x_0) ;  /* 0xfffffffc00fc7947 */ /* 0x000fc0000383ffff */
[----:B------:R-:W-:-:S00]  /*0740*/  NOP ;  /* 0x0000000000007918 */ /* 0x000fc00000000000 */
        /* <DEDUP_REMOVED lines=11> */
.L_x_1:


//--------------------- .nv.global.init           --------------------------
	.section	.nv.global.init,"aw",@progbits
.nv.global.init:
	.type		_$_str,@object
	.size		_$_str,(_$_str_$_2 - _$_str)
_$_str:
        /*0000*/ 	.byte	0x5f, 0x5f, 0x43, 0x55, 0x44, 0x41, 0x5f, 0x46, 0x54, 0x5a, 0x00
	.type		_$_str_$_2,@object
	.size		_$_str_$_2,(.L_1 - _$_str_$_2)
_$_str_$_2:
        /*000b*/ 	.byte	0x5f, 0x5f, 0x43, 0x55, 0x44, 0x41, 0x5f, 0x50, 0x52, 0x45, 0x43, 0x5f, 0x53, 0x51, 0x52, 0x54
        /*001b*/ 	.byte	0x00
.L_1:


//--------------------- .nv.shared.triton_poi_fused__native_batch_norm_legit_no_training_convolution_41 --------------------------
	.section	.nv.shared.triton_poi_fused__native_batch_norm_legit_no_training_convolution_41,"aw",@nobits
	.sectionflags	@""
	.align	16
	.zero		1024


//--------------------- .nv.constant0.triton_poi_fused__native_batch_norm_legit_no_training_convolution_41 --------------------------
	.section	.nv.constant0.triton_poi_fused__native_batch_norm_legit_no_training_convolution_41,"a",@progbits
	.sectionflags	@""
	.align	4
.nv.constant0.triton_poi_fused__native_batch_norm_legit_no_training_convolution_41:
	.zero		648
